//
// Generated by NVIDIA NVVM Compiler
//
// Compiler Build ID: CL-36424714
// Cuda compilation tools, release 13.0, V13.0.88
// Based on NVVM 20.0.0
//

.version 9.0
.target sm_100
.address_size 64

	// .globl	_Z13matMul_kernelPfS_S_

.visible .entry _Z13matMul_kernelPfS_S_(
	.param .u64 .ptr .align 1 _Z13matMul_kernelPfS_S__param_0,
	.param .u64 .ptr .align 1 _Z13matMul_kernelPfS_S__param_1,
	.param .u64 .ptr .align 1 _Z13matMul_kernelPfS_S__param_2
)
{
	.reg .pred 	%p<3>;
	.reg .b32 	%r<17>;
	.reg .b32 	%f<102>;
	.reg .b64 	%rd<13>;

	ld.param.u64 	%rd6, [_Z13matMul_kernelPfS_S__param_0];
	ld.param.u64 	%rd7, [_Z13matMul_kernelPfS_S__param_1];
	ld.param.u64 	%rd8, [_Z13matMul_kernelPfS_S__param_2];
	cvta.to.global.u64 	%rd1, %rd7;
	cvta.to.global.u64 	%rd2, %rd6;
	cvta.to.global.u64 	%rd9, %rd8;
	mov.u32 	%r8, %tid.y;
	mov.u32 	%r1, %tid.x;
	mov.u32 	%r9, %ntid.x;
	mad.lo.s32 	%r10, %r8, %r9, %r1;
	mul.wide.u32 	%rd10, %r10, 4;
	add.s64 	%rd3, %rd9, %rd10;
	mov.b32 	%r15, 0;
	st.global.u32 	[%rd3], %r15;
	shl.b32 	%r2, %r8, 7;
	mov.f32 	%f101, 0f00000000;
$L__BB0_1:
	add.s32 	%r12, %r2, %r15;
	mul.wide.u32 	%rd11, %r12, 4;
	add.s64 	%rd4, %rd2, %rd11;
	shl.b32 	%r13, %r15, 5;
	add.s32 	%r14, %r13, %r1;
	mul.wide.u32 	%rd12, %r14, 4;
	add.s64 	%rd5, %rd1, %rd12;
	mov.b32 	%r16, 0;
$L__BB0_2:
	ld.global.f32 	%f5, [%rd4];
	ld.global.f32 	%f6, [%rd5];
	fma.rn.f32 	%f7, %f5, %f6, %f101;
	st.global.f32 	[%rd3], %f7;
	ld.global.f32 	%f8, [%rd4];
	ld.global.f32 	%f9, [%rd5];
	fma.rn.f32 	%f10, %f8, %f9, %f7;
	st.global.f32 	[%rd3], %f10;
	ld.global.f32 	%f11, [%rd4];
	ld.global.f32 	%f12, [%rd5];
	fma.rn.f32 	%f13, %f11, %f12, %f10;
	st.global.f32 	[%rd3], %f13;
	ld.global.f32 	%f14, [%rd4];
	ld.global.f32 	%f15, [%rd5];
	fma.rn.f32 	%f16, %f14, %f15, %f13;
	st.global.f32 	[%rd3], %f16;
	ld.global.f32 	%f17, [%rd4];
	ld.global.f32 	%f18, [%rd5];
	fma.rn.f32 	%f19, %f17, %f18, %f16;
	st.global.f32 	[%rd3], %f19;
	ld.global.f32 	%f20, [%rd4];
	ld.global.f32 	%f21, [%rd5];
	fma.rn.f32 	%f22, %f20, %f21, %f19;
	st.global.f32 	[%rd3], %f22;
	ld.global.f32 	%f23, [%rd4];
	ld.global.f32 	%f24, [%rd5];
	fma.rn.f32 	%f25, %f23, %f24, %f22;
	st.global.f32 	[%rd3], %f25;
	ld.global.f32 	%f26, [%rd4];
	ld.global.f32 	%f27, [%rd5];
	fma.rn.f32 	%f28, %f26, %f27, %f25;
	st.global.f32 	[%rd3], %f28;
	ld.global.f32 	%f29, [%rd4];
	ld.global.f32 	%f30, [%rd5];
	fma.rn.f32 	%f31, %f29, %f30, %f28;
	st.global.f32 	[%rd3], %f31;
	ld.global.f32 	%f32, [%rd4];
	ld.global.f32 	%f33, [%rd5];
	fma.rn.f32 	%f34, %f32, %f33, %f31;
	st.global.f32 	[%rd3], %f34;
	ld.global.f32 	%f35, [%rd4];
	ld.global.f32 	%f36, [%rd5];
	fma.rn.f32 	%f37, %f35, %f36, %f34;
	st.global.f32 	[%rd3], %f37;
	ld.global.f32 	%f38, [%rd4];
	ld.global.f32 	%f39, [%rd5];
	fma.rn.f32 	%f40, %f38, %f39, %f37;
	st.global.f32 	[%rd3], %f40;
	ld.global.f32 	%f41, [%rd4];
	ld.global.f32 	%f42, [%rd5];
	fma.rn.f32 	%f43, %f41, %f42, %f40;
	st.global.f32 	[%rd3], %f43;
	ld.global.f32 	%f44, [%rd4];
	ld.global.f32 	%f45, [%rd5];
	fma.rn.f32 	%f46, %f44, %f45, %f43;
	st.global.f32 	[%rd3], %f46;
	ld.global.f32 	%f47, [%rd4];
	ld.global.f32 	%f48, [%rd5];
	fma.rn.f32 	%f49, %f47, %f48, %f46;
	st.global.f32 	[%rd3], %f49;
	ld.global.f32 	%f50, [%rd4];
	ld.global.f32 	%f51, [%rd5];
	fma.rn.f32 	%f52, %f50, %f51, %f49;
	st.global.f32 	[%rd3], %f52;
	ld.global.f32 	%f53, [%rd4];
	ld.global.f32 	%f54, [%rd5];
	fma.rn.f32 	%f55, %f53, %f54, %f52;
	st.global.f32 	[%rd3], %f55;
	ld.global.f32 	%f56, [%rd4];
	ld.global.f32 	%f57, [%rd5];
	fma.rn.f32 	%f58, %f56, %f57, %f55;
	st.global.f32 	[%rd3], %f58;
	ld.global.f32 	%f59, [%rd4];
	ld.global.f32 	%f60, [%rd5];
	fma.rn.f32 	%f61, %f59, %f60, %f58;
	st.global.f32 	[%rd3], %f61;
	ld.global.f32 	%f62, [%rd4];
	ld.global.f32 	%f63, [%rd5];
	fma.rn.f32 	%f64, %f62, %f63, %f61;
	st.global.f32 	[%rd3], %f64;
	ld.global.f32 	%f65, [%rd4];
	ld.global.f32 	%f66, [%rd5];
	fma.rn.f32 	%f67, %f65, %f66, %f64;
	st.global.f32 	[%rd3], %f67;
	ld.global.f32 	%f68, [%rd4];
	ld.global.f32 	%f69, [%rd5];
	fma.rn.f32 	%f70, %f68, %f69, %f67;
	st.global.f32 	[%rd3], %f70;
	ld.global.f32 	%f71, [%rd4];
	ld.global.f32 	%f72, [%rd5];
	fma.rn.f32 	%f73, %f71, %f72, %f70;
	st.global.f32 	[%rd3], %f73;
	ld.global.f32 	%f74, [%rd4];
	ld.global.f32 	%f75, [%rd5];
	fma.rn.f32 	%f76, %f74, %f75, %f73;
	st.global.f32 	[%rd3], %f76;
	ld.global.f32 	%f77, [%rd4];
	ld.global.f32 	%f78, [%rd5];
	fma.rn.f32 	%f79, %f77, %f78, %f76;
	st.global.f32 	[%rd3], %f79;
	ld.global.f32 	%f80, [%rd4];
	ld.global.f32 	%f81, [%rd5];
	fma.rn.f32 	%f82, %f80, %f81, %f79;
	st.global.f32 	[%rd3], %f82;
	ld.global.f32 	%f83, [%rd4];
	ld.global.f32 	%f84, [%rd5];
	fma.rn.f32 	%f85, %f83, %f84, %f82;
	st.global.f32 	[%rd3], %f85;
	ld.global.f32 	%f86, [%rd4];
	ld.global.f32 	%f87, [%rd5];
	fma.rn.f32 	%f88, %f86, %f87, %f85;
	st.global.f32 	[%rd3], %f88;
	ld.global.f32 	%f89, [%rd4];
	ld.global.f32 	%f90, [%rd5];
	fma.rn.f32 	%f91, %f89, %f90, %f88;
	st.global.f32 	[%rd3], %f91;
	ld.global.f32 	%f92, [%rd4];
	ld.global.f32 	%f93, [%rd5];
	fma.rn.f32 	%f94, %f92, %f93, %f91;
	st.global.f32 	[%rd3], %f94;
	ld.global.f32 	%f95, [%rd4];
	ld.global.f32 	%f96, [%rd5];
	fma.rn.f32 	%f97, %f95, %f96, %f94;
	st.global.f32 	[%rd3], %f97;
	ld.global.f32 	%f98, [%rd4];
	ld.global.f32 	%f99, [%rd5];
	fma.rn.f32 	%f101, %f98, %f99, %f97;
	st.global.f32 	[%rd3], %f101;
	add.s32 	%r16, %r16, 32;
	setp.ne.s32 	%p1, %r16, 1024;
	@%p1 bra 	$L__BB0_2;
	add.s32 	%r15, %r15, 1;
	setp.ne.s32 	%p2, %r15, 128;
	@%p2 bra 	$L__BB0_1;
	ret;

}
	// .globl	_Z18matMul_kernel_xRowPfS_S_
.visible .entry _Z18matMul_kernel_xRowPfS_S_(
	.param .u64 .ptr .align 1 _Z18matMul_kernel_xRowPfS_S__param_0,
	.param .u64 .ptr .align 1 _Z18matMul_kernel_xRowPfS_S__param_1,
	.param .u64 .ptr .align 1 _Z18matMul_kernel_xRowPfS_S__param_2
)
{
	.reg .pred 	%p<3>;
	.reg .b32 	%r<17>;
	.reg .b32 	%f<102>;
	.reg .b64 	%rd<13>;

	ld.param.u64 	%rd6, [_Z18matMul_kernel_xRowPfS_S__param_0];
	ld.param.u64 	%rd7, [_Z18matMul_kernel_xRowPfS_S__param_1];
	ld.param.u64 	%rd8, [_Z18matMul_kernel_xRowPfS_S__param_2];
	cvta.to.global.u64 	%rd1, %rd7;
	cvta.to.global.u64 	%rd2, %rd6;
	cvta.to.global.u64 	%rd9, %rd8;
	mov.u32 	%r8, %tid.x;
	mov.u32 	%r1, %tid.y;
	mov.u32 	%r9, %ntid.y;
	mad.lo.s32 	%r10, %r8, %r9, %r1;
	mul.wide.u32 	%rd10, %r10, 4;
	add.s64 	%rd3, %rd9, %rd10;
	mov.b32 	%r15, 0;
	st.global.u32 	[%rd3], %r15;
	shl.b32 	%r2, %r8, 7;
	mov.f32 	%f101, 0f00000000;
$L__BB1_1:
	add.s32 	%r12, %r2, %r15;
	mul.wide.u32 	%rd11, %r12, 4;
	add.s64 	%rd4, %rd2, %rd11;
	shl.b32 	%r13, %r15, 5;
	add.s32 	%r14, %r13, %r1;
	mul.wide.u32 	%rd12, %r14, 4;
	add.s64 	%rd5, %rd1, %rd12;
	mov.b32 	%r16, 0;
$L__BB1_2:
	ld.global.f32 	%f5, [%rd4];
	ld.global.f32 	%f6, [%rd5];
	fma.rn.f32 	%f7, %f5, %f6, %f101;
	st.global.f32 	[%rd3], %f7;
	ld.global.f32 	%f8, [%rd4];
	ld.global.f32 	%f9, [%rd5];
	fma.rn.f32 	%f10, %f8, %f9, %f7;
	st.global.f32 	[%rd3], %f10;
	ld.global.f32 	%f11, [%rd4];
	ld.global.f32 	%f12, [%rd5];
	fma.rn.f32 	%f13, %f11, %f12, %f10;
	st.global.f32 	[%rd3], %f13;
	ld.global.f32 	%f14, [%rd4];
	ld.global.f32 	%f15, [%rd5];
	fma.rn.f32 	%f16, %f14, %f15, %f13;
	st.global.f32 	[%rd3], %f16;
	ld.global.f32 	%f17, [%rd4];
	ld.global.f32 	%f18, [%rd5];
	fma.rn.f32 	%f19, %f17, %f18, %f16;
	st.global.f32 	[%rd3], %f19;
	ld.global.f32 	%f20, [%rd4];
	ld.global.f32 	%f21, [%rd5];
	fma.rn.f32 	%f22, %f20, %f21, %f19;
	st.global.f32 	[%rd3], %f22;
	ld.global.f32 	%f23, [%rd4];
	ld.global.f32 	%f24, [%rd5];
	fma.rn.f32 	%f25, %f23, %f24, %f22;
	st.global.f32 	[%rd3], %f25;
	ld.global.f32 	%f26, [%rd4];
	ld.global.f32 	%f27, [%rd5];
	fma.rn.f32 	%f28, %f26, %f27, %f25;
	st.global.f32 	[%rd3], %f28;
	ld.global.f32 	%f29, [%rd4];
	ld.global.f32 	%f30, [%rd5];
	fma.rn.f32 	%f31, %f29, %f30, %f28;
	st.global.f32 	[%rd3], %f31;
	ld.global.f32 	%f32, [%rd4];
	ld.global.f32 	%f33, [%rd5];
	fma.rn.f32 	%f34, %f32, %f33, %f31;
	st.global.f32 	[%rd3], %f34;
	ld.global.f32 	%f35, [%rd4];
	ld.global.f32 	%f36, [%rd5];
	fma.rn.f32 	%f37, %f35, %f36, %f34;
	st.global.f32 	[%rd3], %f37;
	ld.global.f32 	%f38, [%rd4];
	ld.global.f32 	%f39, [%rd5];
	fma.rn.f32 	%f40, %f38, %f39, %f37;
	st.global.f32 	[%rd3], %f40;
	ld.global.f32 	%f41, [%rd4];
	ld.global.f32 	%f42, [%rd5];
	fma.rn.f32 	%f43, %f41, %f42, %f40;
	st.global.f32 	[%rd3], %f43;
	ld.global.f32 	%f44, [%rd4];
	ld.global.f32 	%f45, [%rd5];
	fma.rn.f32 	%f46, %f44, %f45, %f43;
	st.global.f32 	[%rd3], %f46;
	ld.global.f32 	%f47, [%rd4];
	ld.global.f32 	%f48, [%rd5];
	fma.rn.f32 	%f49, %f47, %f48, %f46;
	st.global.f32 	[%rd3], %f49;
	ld.global.f32 	%f50, [%rd4];
	ld.global.f32 	%f51, [%rd5];
	fma.rn.f32 	%f52, %f50, %f51, %f49;
	st.global.f32 	[%rd3], %f52;
	ld.global.f32 	%f53, [%rd4];
	ld.global.f32 	%f54, [%rd5];
	fma.rn.f32 	%f55, %f53, %f54, %f52;
	st.global.f32 	[%rd3], %f55;
	ld.global.f32 	%f56, [%rd4];
	ld.global.f32 	%f57, [%rd5];
	fma.rn.f32 	%f58, %f56, %f57, %f55;
	st.global.f32 	[%rd3], %f58;
	ld.global.f32 	%f59, [%rd4];
	ld.global.f32 	%f60, [%rd5];
	fma.rn.f32 	%f61, %f59, %f60, %f58;
	st.global.f32 	[%rd3], %f61;
	ld.global.f32 	%f62, [%rd4];
	ld.global.f32 	%f63, [%rd5];
	fma.rn.f32 	%f64, %f62, %f63, %f61;
	st.global.f32 	[%rd3], %f64;
	ld.global.f32 	%f65, [%rd4];
	ld.global.f32 	%f66, [%rd5];
	fma.rn.f32 	%f67, %f65, %f66, %f64;
	st.global.f32 	[%rd3], %f67;
	ld.global.f32 	%f68, [%rd4];
	ld.global.f32 	%f69, [%rd5];
	fma.rn.f32 	%f70, %f68, %f69, %f67;
	st.global.f32 	[%rd3], %f70;
	ld.global.f32 	%f71, [%rd4];
	ld.global.f32 	%f72, [%rd5];
	fma.rn.f32 	%f73, %f71, %f72, %f70;
	st.global.f32 	[%rd3], %f73;
	ld.global.f32 	%f74, [%rd4];
	ld.global.f32 	%f75, [%rd5];
	fma.rn.f32 	%f76, %f74, %f75, %f73;
	st.global.f32 	[%rd3], %f76;
	ld.global.f32 	%f77, [%rd4];
	ld.global.f32 	%f78, [%rd5];
	fma.rn.f32 	%f79, %f77, %f78, %f76;
	st.global.f32 	[%rd3], %f79;
	ld.global.f32 	%f80, [%rd4];
	ld.global.f32 	%f81, [%rd5];
	fma.rn.f32 	%f82, %f80, %f81, %f79;
	st.global.f32 	[%rd3], %f82;
	ld.global.f32 	%f83, [%rd4];
	ld.global.f32 	%f84, [%rd5];
	fma.rn.f32 	%f85, %f83, %f84, %f82;
	st.global.f32 	[%rd3], %f85;
	ld.global.f32 	%f86, [%rd4];
	ld.global.f32 	%f87, [%rd5];
	fma.rn.f32 	%f88, %f86, %f87, %f85;
	st.global.f32 	[%rd3], %f88;
	ld.global.f32 	%f89, [%rd4];
	ld.global.f32 	%f90, [%rd5];
	fma.rn.f32 	%f91, %f89, %f90, %f88;
	st.global.f32 	[%rd3], %f91;
	ld.global.f32 	%f92, [%rd4];
	ld.global.f32 	%f93, [%rd5];
	fma.rn.f32 	%f94, %f92, %f93, %f91;
	st.global.f32 	[%rd3], %f94;
	ld.global.f32 	%f95, [%rd4];
	ld.global.f32 	%f96, [%rd5];
	fma.rn.f32 	%f97, %f95, %f96, %f94;
	st.global.f32 	[%rd3], %f97;
	ld.global.f32 	%f98, [%rd4];
	ld.global.f32 	%f99, [%rd5];
	fma.rn.f32 	%f101, %f98, %f99, %f97;
	st.global.f32 	[%rd3], %f101;
	add.s32 	%r16, %r16, 32;
	setp.ne.s32 	%p1, %r16, 1024;
	@%p1 bra 	$L__BB1_2;
	add.s32 	%r15, %r15, 1;
	setp.ne.s32 	%p2, %r15, 128;
	@%p2 bra 	$L__BB1_1;
	ret;

}


// ===== COMPILED SASS (sm_100) =====

	.target	sm_100

	.elftype	@"ET_EXEC"


//--------------------- .note.nv.tkinfo           --------------------------
	.section	.note.nv.tkinfo,"",@"SHT_NOTE"
	.sectionflags	@"SHF_NOTE_NV_TKINFO"
	.tkinfo
        /*0018*/ 	.word	0x00000002
        /*0030*/ 	.string	""
        /*0030*/ 	.string	"ptxas"
        /*0030*/ 	.string	"Cuda compilation tools, release 13.0, V13.0.88"
        /*0030*/ 	.string	"Build cuda_13.0.r13.0/compiler.36424714_0"
        /*0030*/ 	.string	"-arch sm_100 -m 64 "



//--------------------- .note.nv.cuinfo           --------------------------
	.section	.note.nv.cuinfo,"",@"SHT_NOTE"
	.sectionflags	@"SHF_NOTE_NV_CUINFO"
        /*0018*/ 	.short	0x0002
        /*001a*/ 	.short	0x0064
        /*001c*/ 	.short	0x0082
	.zero		2


//--------------------- .nv.info                  --------------------------
	.section	.nv.info,"",@"SHT_CUDA_INFO"
	.align	4


	//----- nvinfo : EIATTR_REGCOUNT
	.align		4
        /*0000*/ 	.byte	0x04, 0x2f
        /*0002*/ 	.short	(.L_1 - .L_0)
	.align		4
.L_0:
        /*0004*/ 	.word	index@(_Z13matMul_kernelPfS_S_)
        /*0008*/ 	.word	0x00000014


	//----- nvinfo : EIATTR_FRAME_SIZE
	.align		4
.L_1:
        /*000c*/ 	.byte	0x04, 0x11
        /*000e*/ 	.short	(.L_3 - .L_2)
	.align		4
.L_2:
        /*0010*/ 	.word	index@(_Z13matMul_kernelPfS_S_)
        /*0014*/ 	.word	0x00000000


	//----- nvinfo : EIATTR_REGCOUNT
	.align		4
.L_3:
        /*0018*/ 	.byte	0x04, 0x2f
        /*001a*/ 	.short	(.L_5 - .L_4)
	.align		4
.L_4:
        /*001c*/ 	.word	index@(_Z18matMul_kernel_xRowPfS_S_)
        /*0020*/ 	.word	0x00000014


	//----- nvinfo : EIATTR_FRAME_SIZE
	.align		4
.L_5:
        /*0024*/ 	.byte	0x04, 0x11
        /*0026*/ 	.short	(.L_7 - .L_6)
	.align		4
.L_6:
        /*0028*/ 	.word	index@(_Z18matMul_kernel_xRowPfS_S_)
        /*002c*/ 	.word	0x00000000


	//----- nvinfo : EIATTR_MIN_STACK_SIZE
	.align		4
.L_7:
        /*0030*/ 	.byte	0x04, 0x12
        /*0032*/ 	.short	(.L_9 - .L_8)
	.align		4
.L_8:
        /*0034*/ 	.word	index@(_Z18matMul_kernel_xRowPfS_S_)
        /*0038*/ 	.word	0x00000000


	//----- nvinfo : EIATTR_MIN_STACK_SIZE
	.align		4
.L_9:
        /*003c*/ 	.byte	0x04, 0x12
        /*003e*/ 	.short	(.L_11 - .L_10)
	.align		4
.L_10:
        /*0040*/ 	.word	index@(_Z13matMul_kernelPfS_S_)
        /*0044*/ 	.word	0x00000000
.L_11:


//--------------------- .nv.compat                --------------------------
	.section	.nv.compat,"",@"SHT_CUDA_COMPAT_INFO"
	.align	4
        /*0000*/ 	.byte	0x02, 0x09, 0x00, 0x00, 0x02, 0x02, 0x01, 0x00, 0x02, 0x05, 0x05, 0x00, 0x03, 0x07, 0x01, 0x01
        /*0010*/ 	.byte	0x02, 0x03, 0x00, 0x00, 0x02, 0x06, 0x01, 0x00, 0x04, 0x0b, 0x08, 0x00, 0x09, 0x00, 0x00, 0x00
        /*0020*/ 	.byte	0x00, 0x00, 0x00, 0x00


//--------------------- .nv.info._Z18matMul_kernel_xRowPfS_S_ --------------------------
	.section	.nv.info._Z18matMul_kernel_xRowPfS_S_,"",@"SHT_CUDA_INFO"
	.sectionflags	@""
	.align	4


	//----- nvinfo : EIATTR_CUDA_API_VERSION
	.align		4
        /*0000*/ 	.byte	0x04, 0x37
        /*0002*/ 	.short	(.L_13 - .L_12)
.L_12:
        /*0004*/ 	.word	0x00000082


	//----- nvinfo : EIATTR_KPARAM_INFO
	.align		4
.L_13:
        /*0008*/ 	.byte	0x04, 0x17
        /*000a*/ 	.short	(.L_15 - .L_14)
.L_14:
        /*000c*/ 	.word	0x00000000
        /*0010*/ 	.short	0x0002
        /*0012*/ 	.short	0x0010
        /*0014*/ 	.byte	0x00, 0xf5, 0x21, 0x00


	//----- nvinfo : EIATTR_KPARAM_INFO
	.align		4
.L_15:
        /*0018*/ 	.byte	0x04, 0x17
        /*001a*/ 	.short	(.L_17 - .L_16)
.L_16:
        /*001c*/ 	.word	0x00000000
        /*0020*/ 	.short	0x0001
        /*0022*/ 	.short	0x0008
        /*0024*/ 	.byte	0x00, 0xf5, 0x21, 0x00


	//----- nvinfo : EIATTR_KPARAM_INFO
	.align		4
.L_17:
        /*0028*/ 	.byte	0x04, 0x17
        /*002a*/ 	.short	(.L_19 - .L_18)
.L_18:
        /*002c*/ 	.word	0x00000000
        /*0030*/ 	.short	0x0000
        /*0032*/ 	.short	0x0000
        /*0034*/ 	.byte	0x00, 0xf5, 0x21, 0x00


	//----- nvinfo : EIATTR_SPARSE_MMA_MASK
	.align		4
.L_19:
        /*0038*/ 	.byte	0x03, 0x50
        /*003a*/ 	.short	0x0000


	//----- nvinfo : EIATTR_MAXREG_COUNT
	.align		4
        /*003c*/ 	.byte	0x03, 0x1b
        /*003e*/ 	.short	0x00ff


	//----- nvinfo : EIATTR_MERCURY_ISA_VERSION
	.align		4
        /*0040*/ 	.byte	0x03, 0x5f
        /*0042*/ 	.short	0x0101


	//----- nvinfo : EIATTR_VRC_CTA_INIT_COUNT
	.align		4
        /*0044*/ 	.byte	0x02, 0x4a
	.zero		1
	.zero		1


	//----- nvinfo : EIATTR_EXIT_INSTR_OFFSETS
	.align		4
        /*0048*/ 	.byte	0x04, 0x1c
        /*004a*/ 	.short	(.L_21 - .L_20)


	//   ....[0]....
.L_20:
        /*004c*/ 	.word	0x00000980


	//----- nvinfo : EIATTR_CBANK_PARAM_SIZE
	.align		4
.L_21:
        /*0050*/ 	.byte	0x03, 0x19
        /*0052*/ 	.short	0x0018


	//----- nvinfo : EIATTR_PARAM_CBANK
	.align		4
        /*0054*/ 	.byte	0x04, 0x0a
        /*0056*/ 	.short	(.L_23 - .L_22)
	.align		4
.L_22:
        /*0058*/ 	.word	index@(.nv.constant0._Z18matMul_kernel_xRowPfS_S_)
        /*005c*/ 	.short	0x0380
        /*005e*/ 	.short	0x0018


	//----- nvinfo : EIATTR_SW_WAR
	.align		4
.L_23:
        /*0060*/ 	.byte	0x04, 0x36
        /*0062*/ 	.short	(.L_25 - .L_24)
.L_24:
        /*0064*/ 	.word	0x00000008
.L_25:


//--------------------- .nv.info._Z13matMul_kernelPfS_S_ --------------------------
	.section	.nv.info._Z13matMul_kernelPfS_S_,"",@"SHT_CUDA_INFO"
	.sectionflags	@""
	.align	4


	//----- nvinfo : EIATTR_CUDA_API_VERSION
	.align		4
        /*0000*/ 	.byte	0x04, 0x37
        /*0002*/ 	.short	(.L_27 - .L_26)
.L_26:
        /*0004*/ 	.word	0x00000082


	//----- nvinfo : EIATTR_KPARAM_INFO
	.align		4
.L_27:
        /*0008*/ 	.byte	0x04, 0x17
        /*000a*/ 	.short	(.L_29 - .L_28)
.L_28:
        /*000c*/ 	.word	0x00000000
        /*0010*/ 	.short	0x0002
        /*0012*/ 	.short	0x0010
        /*0014*/ 	.byte	0x00, 0xf5, 0x21, 0x00


	//----- nvinfo : EIATTR_KPARAM_INFO
	.align		4
.L_29:
        /*0018*/ 	.byte	0x04, 0x17
        /*001a*/ 	.short	(.L_31 - .L_30)
.L_30:
        /*001c*/ 	.word	0x00000000
        /*0020*/ 	.short	0x0001
        /*0022*/ 	.short	0x0008
        /*0024*/ 	.byte	0x00, 0xf5, 0x21, 0x00


	//----- nvinfo : EIATTR_KPARAM_INFO
	.align		4
.L_31:
        /*0028*/ 	.byte	0x04, 0x17
        /*002a*/ 	.short	(.L_33 - .L_32)
.L_32:
        /*002c*/ 	.word	0x00000000
        /*0030*/ 	.short	0x0000
        /*0032*/ 	.short	0x0000
        /*0034*/ 	.byte	0x00, 0xf5, 0x21, 0x00


	//----- nvinfo : EIATTR_SPARSE_MMA_MASK
	.align		4
.L_33:
        /*0038*/ 	.byte	0x03, 0x50
        /*003a*/ 	.short	0x0000


	//----- nvinfo : EIATTR_MAXREG_COUNT
	.align		4
        /*003c*/ 	.byte	0x03, 0x1b
        /*003e*/ 	.short	0x00ff


	//----- nvinfo : EIATTR_MERCURY_ISA_VERSION
	.align		4
        /*0040*/ 	.byte	0x03, 0x5f
        /*0042*/ 	.short	0x0101


	//----- nvinfo : EIATTR_VRC_CTA_INIT_COUNT
	.align		4
        /*0044*/ 	.byte	0x02, 0x4a
	.zero		1
	.zero		1


	//----- nvinfo : EIATTR_EXIT_INSTR_OFFSETS
	.align		4
        /*0048*/ 	.byte	0x04, 0x1c
        /*004a*/ 	.short	(.L_35 - .L_34)


	//   ....[0]....
.L_34:
        /*004c*/ 	.word	0x00000980


	//----- nvinfo : EIATTR_CBANK_PARAM_SIZE
	.align		4
.L_35:
        /*0050*/ 	.byte	0x03, 0x19
        /*0052*/ 	.short	0x0018


	//----- nvinfo : EIATTR_PARAM_CBANK
	.align		4
        /*0054*/ 	.byte	0x04, 0x0a
        /*0056*/ 	.short	(.L_37 - .L_36)
	.align		4
.L_36:
        /*0058*/ 	.word	index@(.nv.constant0._Z13matMul_kernelPfS_S_)
        /*005c*/ 	.short	0x0380
        /*005e*/ 	.short	0x0018


	//----- nvinfo : EIATTR_SW_WAR
	.align		4
.L_37:
        /*0060*/ 	.byte	0x04, 0x36
        /*0062*/ 	.short	(.L_39 - .L_38)
.L_38:
        /*0064*/ 	.word	0x00000008
.L_39:


//--------------------- .nv.callgraph             --------------------------
	.section	.nv.callgraph,"",@"SHT_CUDA_CALLGRAPH"
	.align	4
	.sectionentsize	8
	.align		4
        /*0000*/ 	.word	0x00000000
	.align		4
        /*0004*/ 	.word	0xffffffff
	.align		4
        /*0008*/ 	.word	0x00000000
	.align		4
        /*000c*/ 	.word	0xfffffffe
	.align		4
        /*0010*/ 	.word	0x00000000
	.align		4
        /*0014*/ 	.word	0xfffffffd
	.align		4
        /*0018*/ 	.word	0x00000000
	.align		4
        /*001c*/ 	.word	0xfffffffc


//--------------------- .text._Z18matMul_kernel_xRowPfS_S_ --------------------------
	.section	.text._Z18matMul_kernel_xRowPfS_S_,"ax",@progbits
	.align	128
        .global         _Z18matMul_kernel_xRowPfS_S_
        .type           _Z18matMul_kernel_xRowPfS_S_,@function
        .size           _Z18matMul_kernel_xRowPfS_S_,(.L_x_6 - _Z18matMul_kernel_xRowPfS_S_)
        .other          _Z18matMul_kernel_xRowPfS_S_,@"STO_CUDA_ENTRY STV_DEFAULT"
_Z18matMul_kernel_xRowPfS_S_:
.text._Z18matMul_kernel_xRowPfS_S_:
[----:B------:R-:W-:Y:S01]  /*0000*/  LDC R1, c[0x0][0x37c] ;  /* 0x0000df00ff017b82 */ /* 0x000fe20000000800 */
[----:B------:R-:W0:Y:S07]  /*0010*/  S2R R0, SR_TID.X ;  /* 0x0000000000007919 */ /* 0x000e2e0000002100 */
[----:B------:R-:W1:Y:S01]  /*0020*/  LDC.64 R2, c[0x0][0x390] ;  /* 0x0000e400ff027b82 */ /* 0x000e620000000a00 */
[----:B------:R-:W0:Y:S01]  /*0030*/  LDCU UR4, c[0x0][0x364] ;  /* 0x00006c80ff0477ac */ /* 0x000e220008000800 */
[----:B------:R-:W-:Y:S01]  /*0040*/  HFMA2 R8, -RZ, RZ, 0, 0 ;  /* 0x00000000ff087431 */ /* 0x000fe200000001ff */
[----:B------:R-:W0:Y:S01]  /*0050*/  S2R R9, SR_TID.Y ;  /* 0x0000000000097919 */ /* 0x000e220000002200 */
[----:B------:R-:W-:Y:S01]  /*0060*/  MOV R11, RZ ;  /* 0x000000ff000b7202 */ /* 0x000fe20000000f00 */
[----:B------:R-:W2:Y:S01]  /*0070*/  LDCU.64 UR6, c[0x0][0x358] ;  /* 0x00006b00ff0677ac */ /* 0x000ea20008000a00 */
[----:B0-----:R-:W-:-:S04]  /*0080*/  IMAD R5, R0, UR4, R9 ;  /* 0x0000000400057c24 */ /* 0x001fc8000f8e0209 */
[----:B-1----:R-:W-:-:S05]  /*0090*/  IMAD.WIDE.U32 R2, R5, 0x4, R2 ;  /* 0x0000000405027825 */ /* 0x002fca00078e0002 */
[----:B--2---:R0:W-:Y:S02]  /*00a0*/  STG.E desc[UR6][R2.64], RZ ;  /* 0x000000ff02007986 */ /* 0x0041e4000c101906 */
.L_x_1:
[----:B------:R-:W1:Y:S01]  /*00b0*/  LDC.64 R4, c[0x0][0x380] ;  /* 0x0000e000ff047b82 */ /* 0x000e620000000a00 */
[----:B--2---:R-:W-:Y:S01]  /*00c0*/  LEA R13, R0, R8, 0x7 ;  /* 0x00000008000d7211 */ /* 0x004fe200078e38ff */
[----:B------:R-:W-:Y:S01]  /*00d0*/  UMOV UR4, URZ ;  /* 0x000000ff00047c82 */ /* 0x000fe20008000000 */
[C---:B------:R-:W-:Y:S02]  /*00e0*/  LEA R15, R8.reuse, R9, 0x5 ;  /* 0x00000009080f7211 */ /* 0x040fe400078e28ff */
[----:B------:R-:W-:-:S03]  /*00f0*/  IADD3 R8, PT, PT, R8, 0x1, RZ ;  /* 0x0000000108087810 */ /* 0x000fc60007ffe0ff */
[----:B------:R-:W2:Y:S01]  /*0100*/  LDC.64 R6, c[0x0][0x388] ;  /* 0x0000e200ff067b82 */ /* 0x000ea20000000a00 */
[----:B------:R-:W-:Y:S01]  /*0110*/  ISETP.NE.AND P0, PT, R8, 0x80, PT ;  /* 0x000000800800780c */ /* 0x000fe20003f05270 */
[----:B-1----:R-:W-:-:S04]  /*0120*/  IMAD.WIDE.U32 R4, R13, 0x4, R4 ;  /* 0x000000040d047825 */ /* 0x002fc800078e0004 */
[----:B--2---:R-:W-:-:S08]  /*0130*/  IMAD.WIDE.U32 R6, R15, 0x4, R6 ;  /* 0x000000040f067825 */ /* 0x004fd000078e0006 */
.L_x_0:
[----:B--2---:R-:W2:Y:S04]  /*0140*/  LDG.E R10, desc[UR6][R4.64] ;  /* 0x00000006040a7981 */ /* 0x004ea8000c1e1900 */
[----:B------:R-:W2:Y:S02]  /*0150*/  LDG.E R12, desc[UR6][R6.64] ;  /* 0x00000006060c7981 */ /* 0x000ea4000c1e1900 */
[----:B--2---:R-:W-:-:S05]  /*0160*/  FFMA R11, R10, R12, R11 ;  /* 0x0000000c0a0b7223 */ /* 0x004fca000000000b */
[----:B------:R1:W-:Y:S04]  /*0170*/  STG.E desc[UR6][R2.64], R11 ;  /* 0x0000000b02007986 */ /* 0x0003e8000c101906 */
[----:B------:R-:W2:Y:S04]  /*0180*/  LDG.E R10, desc[UR6][R4.64] ;  /* 0x00000006040a7981 */ /* 0x000ea8000c1e1900 */
[----:B------:R-:W2:Y:S02]  /*0190*/  LDG.E R12, desc[UR6][R6.64] ;  /* 0x00000006060c7981 */ /* 0x000ea4000c1e1900 */
[----:B--2---:R-:W-:-:S05]  /*01a0*/  FFMA R13, R10, R12, R11 ;  /* 0x0000000c0a0d7223 */ /* 0x004fca000000000b */
[----:B------:R2:W-:Y:S04]  /*01b0*/  STG.E desc[UR6][R2.64], R13 ;  /* 0x0000000d02007986 */ /* 0x0005e8000c101906 */
[----:B------:R-:W3:Y:S04]  /*01c0*/  LDG.E R10, desc[UR6][R4.64] ;  /* 0x00000006040a7981 */ /* 0x000ee8000c1e1900 */
[----:B------:R-:W3:Y:S02]  /*01d0*/  LDG.E R12, desc[UR6][R6.64] ;  /* 0x00000006060c7981 */ /* 0x000ee4000c1e1900 */
[----:B---3--:R-:W-:-:S05]  /*01e0*/  FFMA R15, R10, R12, R13 ;  /* 0x0000000c0a0f7223 */ /* 0x008fca000000000d */
[----:B------:R3:W-:Y:S04]  /*01f0*/  STG.E desc[UR6][R2.64], R15 ;  /* 0x0000000f02007986 */ /* 0x0007e8000c101906 */
[----:B------:R-:W1:Y:S04]  /*0200*/  LDG.E R10, desc[UR6][R4.64] ;  /* 0x00000006040a7981 */ /* 0x000e68000c1e1900 */
[----:B------:R-:W1:Y:S02]  /*0210*/  LDG.E R12, desc[UR6][R6.64] ;  /* 0x00000006060c7981 */ /* 0x000e64000c1e1900 */
[----:B-1----:R-:W-:-:S05]  /*0220*/  FFMA R11, R10, R12, R15 ;  /* 0x0000000c0a0b7223 */ /* 0x002fca000000000f */
        /* <DEDUP_REMOVED lines=105> */
[----:B------:R-:W3:Y:S04]  /*08c0*/  LDG.E R10, desc[UR6][R4.64] ;  /* 0x00000006040a7981 */ /* 0x000ee8000c1e1900 */
[----:B------:R-:W3:Y:S02]  /*08d0*/  LDG.E R12, desc[UR6][R6.64] ;  /* 0x00000006060c7981 */ /* 0x000ee4000c1e1900 */
[----:B---3--:R-:W-:-:S05]  /*08e0*/  FFMA R17, R10, R12, R15 ;  /* 0x0000000c0a117223 */ /* 0x008fca000000000f */
[----:B------:R2:W-:Y:S04]  /*08f0*/  STG.E desc[UR6][R2.64], R17 ;  /* 0x0000001102007986 */ /* 0x0005e8000c101906 */
[----:B------:R-:W3:Y:S04]  /*0900*/  LDG.E R10, desc[UR6][R4.64] ;  /* 0x00000006040a7981 */ /* 0x000ee8000c1e1900 */
[----:B-1----:R-:W3:Y:S01]  /*0910*/  LDG.E R11, desc[UR6][R6.64] ;  /* 0x00000006060b7981 */ /* 0x002ee2000c1e1900 */
[----:B------:R-:W-:-:S04]  /*0920*/  UIADD3 UR4, UPT, UPT, UR4, 0x20, URZ ;  /* 0x0000002004047890 */ /* 0x000fc8000fffe0ff */
[----:B------:R-:W-:Y:S01]  /*0930*/  UISETP.NE.AND UP0, UPT, UR4, 0x400, UPT ;  /* 0x000004000400788c */ /* 0x000fe2000bf05270 */
[----:B---3--:R-:W-:-:S05]  /*0940*/  FFMA R11, R10, R11, R17 ;  /* 0x0000000b0a0b7223 */ /* 0x008fca0000000011 */
[----:B------:R2:W-:Y:S03]  /*0950*/  STG.E desc[UR6][R2.64], R11 ;  /* 0x0000000b02007986 */ /* 0x0005e6000c101906 */
[----:B------:R-:W-:Y:S05]  /*0960*/  BRA.U UP0, `(.L_x_0) ;  /* 0xfffffff500f47547 */ /* 0x000fea000b83ffff */
[----:B------:R-:W-:Y:S05]  /*0970*/  @P0 BRA `(.L_x_1) ;  /* 0xfffffff400cc0947 */ /* 0x000fea000383ffff */
[----:B------:R-:W-:Y:S05]  /*0980*/  EXIT ;  /* 0x000000000000794d */ /* 0x000fea0003800000 */
.L_x_2:
[----:B------:R-:W-:-:S00]  /*0990*/  BRA `(.L_x_2) ;  /* 0xfffffffc00fc7947 */ /* 0x000fc0000383ffff */
[----:B------:R-:W-:-:S00]  /*09a0*/  NOP ;  /* 0x0000000000007918 */ /* 0x000fc00000000000 */
        /* <DEDUP_REMOVED lines=13> */
.L_x_6:


//--------------------- .text._Z13matMul_kernelPfS_S_ --------------------------
	.section	.text._Z13matMul_kernelPfS_S_,"ax",@progbits
	.align	128
        .global         _Z13matMul_kernelPfS_S_
        .type           _Z13matMul_kernelPfS_S_,@function
        .size           _Z13matMul_kernelPfS_S_,(.L_x_7 - _Z13matMul_kernelPfS_S_)
        .other          _Z13matMul_kernelPfS_S_,@"STO_CUDA_ENTRY STV_DEFAULT"
_Z13matMul_kernelPfS_S_:
.text._Z13matMul_kernelPfS_S_:
[----:B------:R-:W-:Y:S01]  /*0000*/  LDC R1, c[0x0][0x37c] ;  /* 0x0000df00ff017b82 */ /* 0x000fe20000000800 */
[----:B------:R-:W0:Y:S07]  /*0010*/  S2R R0, SR_TID.Y ;  /* 0x0000000000007919 */ /* 0x000e2e0000002200 */
[----:B------:R-:W1:Y:S01]  /*0020*/  LDC.64 R2, c[0x0][0x390] ;  /* 0x0000e400ff027b82 */ /* 0x000e620000000a00 */
[----:B------:R-:W0:Y:S01]  /*0030*/  LDCU UR4, c[0x0][0x360] ;  /* 0x00006c00ff0477ac */ /* 0x000e220008000800 */
[----:B------:R-:W-:Y:S01]  /*0040*/  HFMA2 R8, -RZ, RZ, 0, 0 ;  /* 0x00000000ff087431 */ /* 0x000fe200000001ff */
[----:B------:R-:W0:Y:S01]  /*0050*/  S2R R9, SR_TID.X ;  /* 0x0000000000097919 */ /* 0x000e220000002100 */
[----:B------:R-:W-:Y:S01]  /*0060*/  MOV R11, RZ ;  /* 0x000000ff000b7202 */ /* 0x000fe20000000f00 */
[----:B------:R-:W2:Y:S01]  /*0070*/  LDCU.64 UR6, c[0x0][0x358] ;  /* 0x00006b00ff0677ac */ /* 0x000ea20008000a00 */
[----:B0-----:R-:W-:-:S04]  /*0080*/  IMAD R5, R0, UR4, R9 ;  /* 0x0000000400057c24 */ /* 0x001fc8000f8e0209 */
[----:B-1----:R-:W-:-:S05]  /*0090*/  IMAD.WIDE.U32 R2, R5, 0x4, R2 ;  /* 0x0000000405027825 */ /* 0x002fca00078e0002 */
[----:B--2---:R0:W-:Y:S02]  /*00a0*/  STG.E desc[UR6][R2.64], RZ ;  /* 0x000000ff02007986 */ /* 0x0041e4000c101906 */
.L_x_4:
        /* <DEDUP_REMOVED lines=9> */
.L_x_3:
        /* <DEDUP_REMOVED lines=133> */
.L_x_5:
        /* <DEDUP_REMOVED lines=15> */
.L_x_7:


//--------------------- .nv.shared.reserved.0     --------------------------
	.section	.nv.shared.reserved.0,"aw",@nobits
	.weak		__nv_reservedSMEM_offset_0_alias
	.size		__nv_reservedSMEM_offset_0_alias, 0, 64
	.other		__nv_reservedSMEM_offset_0_alias,@"STO_CUDA_RESERVED_SHARED STV_DEFAULT"
__nv_reservedSMEM_offset_0_alias:
	.zero		0
	.zero		64


//--------------------- .nv.constant0._Z18matMul_kernel_xRowPfS_S_ --------------------------
	.section	.nv.constant0._Z18matMul_kernel_xRowPfS_S_,"a",@progbits
	.sectionflags	@""
	.align	4
.nv.constant0._Z18matMul_kernel_xRowPfS_S_:
	.zero		920


//--------------------- .nv.constant0._Z13matMul_kernelPfS_S_ --------------------------
	.section	.nv.constant0._Z13matMul_kernelPfS_S_,"a",@progbits
	.sectionflags	@""
	.align	4
.nv.constant0._Z13matMul_kernelPfS_S_:
	.zero		920


//--------------------- SYMBOLS --------------------------

	.type		.nv.reservedSmem.offset0,@object
	.size		.nv.reservedSmem.offset0,0x4
